	.headerflags	@"EF_CUDA_TEXMODE_UNIFIED EF_CUDA_64BIT_ADDRESS EF_CUDA_ACCELERATORS EF_CUDA_SM90 EF_CUDA_VIRTUAL_SM(EF_CUDA_SM90)"
	.elftype	@"ET_EXEC"


//--------------------- .nv.info                  --------------------------
	.section	.nv.info,"",@"SHT_CUDA_INFO"
	.align	4


	//----- nvinfo : EIATTR_REGCOUNT
	.align		4
        /*0000*/ 	.byte	0x04, 0x2f
        /*0002*/ 	.short	(.L_1 - .L_0)
	.align		4
.L_0:
        /*0004*/ 	.word	index@(triton_mm)
        /*0008*/ 	.word	0x00000048


	//----- nvinfo : EIATTR_MIN_STACK_SIZE
	.align		4
.L_1:
        /*000c*/ 	.byte	0x04, 0x12
        /*000e*/ 	.short	(.L_3 - .L_2)
	.align		4
.L_2:
        /*0010*/ 	.word	index@(triton_mm)
        /*0014*/ 	.word	0x00000000


	//----- nvinfo : EIATTR_FRAME_SIZE
	.align		4
.L_3:
        /*0018*/ 	.byte	0x04, 0x11
        /*001a*/ 	.short	(.L_5 - .L_4)
	.align		4
.L_4:
        /*001c*/ 	.word	index@(triton_mm)
        /*0020*/ 	.word	0x00000000


	//----- nvinfo : EIATTR_MIN_STACK_SIZE
	.align		4
.L_5:
        /*0024*/ 	.byte	0x04, 0x12
        /*0026*/ 	.short	(.L_7 - .L_6)
	.align		4
.L_6:
        /*0028*/ 	.word	index@(triton_mm)
        /*002c*/ 	.word	0x00000000
.L_7:


//--------------------- .nv.info.triton_mm        --------------------------
	.section	.nv.info.triton_mm,"",@"SHT_CUDA_INFO"
	.sectionflags	@""
	.align	4


	//----- nvinfo : EIATTR_CUDA_API_VERSION
	.align		4
        /*0000*/ 	.byte	0x04, 0x37
        /*0002*/ 	.short	(.L_9 - .L_8)
.L_8:
        /*0004*/ 	.word	0x0000007c


	//----- nvinfo : EIATTR_KPARAM_INFO
	.align		4
.L_9:
        /*0008*/ 	.byte	0x04, 0x17
        /*000a*/ 	.short	(.L_11 - .L_10)
.L_10:
        /*000c*/ 	.word	0x00000000
        /*0010*/ 	.short	0x0002
        /*0012*/ 	.short	0x0010
        /*0014*/ 	.byte	0x00, 0xf0, 0x21, 0x00


	//----- nvinfo : EIATTR_KPARAM_INFO
	.align		4
.L_11:
        /*0018*/ 	.byte	0x04, 0x17
        /*001a*/ 	.short	(.L_13 - .L_12)
.L_12:
        /*001c*/ 	.word	0x00000000
        /*0020*/ 	.short	0x0001
        /*0022*/ 	.short	0x0008
        /*0024*/ 	.byte	0x00, 0xf0, 0x21, 0x00


	//----- nvinfo : EIATTR_KPARAM_INFO
	.align		4
.L_13:
        /*0028*/ 	.byte	0x04, 0x17
        /*002a*/ 	.short	(.L_15 - .L_14)
.L_14:
        /*002c*/ 	.word	0x00000000
        /*0030*/ 	.short	0x0000
        /*0032*/ 	.short	0x0000
        /*0034*/ 	.byte	0x00, 0xf0, 0x21, 0x00


	//----- nvinfo : EIATTR_SPARSE_MMA_MASK
	.align		4
.L_15:
        /*0038*/ 	.byte	0x03, 0x50
        /*003a*/ 	.short	0x0000


	//----- nvinfo : EIATTR_MAXREG_COUNT
	.align		4
        /*003c*/ 	.byte	0x03, 0x1b
        /*003e*/ 	.short	0x00ff


	//----- nvinfo : EIATTR_COOP_GROUP_MASK_REGIDS
	.align		4
        /*0040*/ 	.byte	0x04, 0x29
        /*0042*/ 	.short	(.L_17 - .L_16)


	//   ....[0]....
.L_16:
        /*0044*/ 	.word	0xffffffff


	//----- nvinfo : EIATTR_COOP_GROUP_INSTR_OFFSETS
	.align		4
.L_17:
        /*0048*/ 	.byte	0x04, 0x28
        /*004a*/ 	.short	(.L_19 - .L_18)


	//   ....[0]....
.L_18:
        /*004c*/ 	.word	0x000014e0


	//----- nvinfo : EIATTR_EXIT_INSTR_OFFSETS
	.align		4
.L_19:
        /*0050*/ 	.byte	0x04, 0x1c
        /*0052*/ 	.short	(.L_21 - .L_20)


	//   ....[0]....
.L_20:
        /*0054*/ 	.word	0x00002050


	//   ....[1]....
        /*0058*/ 	.word	0x000020a0


	//----- nvinfo : EIATTR_MAX_THREADS
	.align		4
.L_21:
        /*005c*/ 	.byte	0x04, 0x05
        /*005e*/ 	.short	(.L_23 - .L_22)
.L_22:
        /*0060*/ 	.word	0x00000080
        /*0064*/ 	.word	0x00000001
        /*0068*/ 	.word	0x00000001


	//----- nvinfo : EIATTR_CBANK_PARAM_SIZE
	.align		4
.L_23:
        /*006c*/ 	.byte	0x03, 0x19
        /*006e*/ 	.short	0x0018


	//----- nvinfo : EIATTR_PARAM_CBANK
	.align		4
        /*0070*/ 	.byte	0x04, 0x0a
        /*0072*/ 	.short	(.L_25 - .L_24)
	.align		4
.L_24:
        /*0074*/ 	.word	index@(.nv.constant0.triton_mm)
        /*0078*/ 	.short	0x0210
        /*007a*/ 	.short	0x0018


	//----- nvinfo : EIATTR_SW_WAR
	.align		4
.L_25:
        /*007c*/ 	.byte	0x04, 0x36
        /*007e*/ 	.short	(.L_27 - .L_26)
.L_26:
        /*0080*/ 	.word	0x00000008
.L_27:


//--------------------- .nv.callgraph             --------------------------
	.section	.nv.callgraph,"",@"SHT_CUDA_CALLGRAPH"
	.align	4
	.sectionentsize	8
	.align		4
        /*0000*/ 	.word	0x00000000
	.align		4
        /*0004*/ 	.word	0xffffffff
	.align		4
        /*0008*/ 	.word	0x00000000
	.align		4
        /*000c*/ 	.word	0xfffffffe
	.align		4
        /*0010*/ 	.word	0x00000000
	.align		4
        /*0014*/ 	.word	0xfffffffd
	.align		4
        /*0018*/ 	.word	0x00000000
	.align		4
        /*001c*/ 	.word	0xfffffffc


//--------------------- .text.triton_mm           --------------------------
	.section	.text.triton_mm,"ax",@progbits
	.sectionflags	@"SHF_BARRIERS=1"
	.align	128
        .global         triton_mm
        .type           triton_mm,@function
        .size           triton_mm,(.L_x_2 - triton_mm)
        .other          triton_mm,@"STO_CUDA_ENTRY STV_DEFAULT"
triton_mm:
.text.triton_mm:
[----:B------:R-:W1:Y:S01]  /*0000*/  LDC R1, c[0x0][0x28] ;  /* 0x00000a00ff017b82 */ /* 0x000e620000000800 */
[----:B------:R-:W2:Y:S01]  /*0010*/  S2R R8, SR_CTAID.X ;  /* 0x0000000000087919 */ /* 0x000ea20000002500 */
[----:B------:R-:W-:-:S06]  /*0020*/  IMAD.MOV.U32 R2, RZ, RZ, -0x8 ;  /* 0xfffffff8ff027424 */ /* 0x000fcc00078e00ff */
[----:B------:R-:W3:Y:S01]  /*0030*/  S2UR UR4, SR_CgaCtaId ;  /* 0x00000000000479c3 */ /* 0x000ee20000008800 */
[----:B------:R-:W-:Y:S01]  /*0040*/  UMOV UR10, 0x400 ;  /* 0x00000400000a7882 */ /* 0x000fe20000000000 */
[----:B------:R-:W-:Y:S01]  /*0050*/  ULDC.64 UR14, c[0x0][0x208] ;  /* 0x00008200000e7ab9 */ /* 0x000fe20000000a00 */
[----:B------:R-:W-:Y:S01]  /*0060*/  UMOV UR12, 0x3 ;  /* 0x00000003000c7882 */ /* 0x000fe20000000000 */
[----:B------:R-:W-:Y:S01]  /*0070*/  UMOV UR11, 0xffffffff ;  /* 0xffffffff000b7882 */ /* 0x000fe20000000000 */
[----:B------:R-:W-:Y:S01]  /*0080*/  UMOV UR6, URZ ;  /* 0x0000003f00067c82 */ /* 0x000fe20008000000 */
[----:B------:R-:W-:Y:S02]  /*0090*/  UMOV UR7, URZ ;  /* 0x0000003f00077c82 */ /* 0x000fe40008000000 */
[----:B------:R-:W4:Y:S08]  /*00a0*/  LDC.64 R54, c[0x0][0x210] ;  /* 0x00008400ff367b82 */ /* 0x000f300000000a00 */
[----:B------:R-:W5:Y:S01]  /*00b0*/  LDC.64 R38, c[0x0][0x218] ;  /* 0x00008600ff267b82 */ /* 0x000f620000000a00 */
[----:B---3--:R-:W-:-:S04]  /*00c0*/  UPRMT UR10, UR4, 0x654, UR10 ;  /* 0x00000654040a7896 */ /* 0x008fc8000800000a */
[----:B------:R-:W-:Y:S01]  /*00d0*/  UIADD3 UR13, UR10, 0x14000, URZ ;  /* 0x000140000a0d7890 */ /* 0x000fe2000fffe03f */
[C---:B--2---:R-:W-:Y:S01]  /*00e0*/  IMAD.HI R15, R8.reuse, 0x2aaaaaab, RZ ;  /* 0x2aaaaaab080f7827 */ /* 0x044fe200078e02ff */
[----:B------:R-:W-:-:S04]  /*00f0*/  ISETP.GE.AND P1, PT, R8, RZ, PT ;  /* 0x000000ff0800720c */ /* 0x000fc80003f26270 */
[----:B------:R-:W-:-:S04]  /*0100*/  SHF.R.U32.HI R0, RZ, 0x1f, R15 ;  /* 0x0000001fff007819 */ /* 0x000fc8000001160f */
[----:B------:R-:W-:-:S05]  /*0110*/  LEA.HI.SX32 R15, R15, R0, 0x17 ;  /* 0x000000000f0f7211 */ /* 0x000fca00078fbaff */
[C---:B------:R-:W-:Y:S02]  /*0120*/  IMAD R0, R15.reuse, R2, 0x40 ;  /* 0x000000400f007424 */ /* 0x040fe400078e0202 */
[----:B------:R-:W-:-:S03]  /*0130*/  IMAD R6, R15, -0xc00, R8 ;  /* 0xfffff4000f067824 */ /* 0x000fc600078e0208 */
[----:B------:R-:W-:Y:S02]  /*0140*/  VIMNMX R5, R0, 0x8, PT ;  /* 0x0000000800057848 */ /* 0x000fe40003fe0100 */
[----:B------:R-:W-:Y:S01]  /*0150*/  IABS R10, R6 ;  /* 0x00000006000a7213 */ /* 0x000fe20000000000 */
[----:B------:R-:W2:Y:S01]  /*0160*/  S2R R0, SR_TID.X ;  /* 0x0000000000007919 */ /* 0x000ea20000002100 */
[-C--:B------:R-:W-:Y:S02]  /*0170*/  IABS R26, R5.reuse ;  /* 0x00000005001a7213 */ /* 0x080fe40000000000 */
[-C--:B------:R-:W-:Y:S02]  /*0180*/  IABS R9, R5.reuse ;  /* 0x0000000500097213 */ /* 0x080fe40000000000 */
[----:B------:R-:W3:Y:S01]  /*0190*/  I2F.RP R4, R26 ;  /* 0x0000001a00047306 */ /* 0x000ee20000209400 */
[-C--:B------:R-:W-:Y:S02]  /*01a0*/  LOP3.LUT R6, R6, R5.reuse, RZ, 0x3c, !PT ;  /* 0x0000000506067212 */ /* 0x080fe400078e3cff */
[----:B------:R-:W-:Y:S01]  /*01b0*/  IMAD.MOV R19, RZ, RZ, -R9 ;  /* 0x000000ffff137224 */ /* 0x000fe200078e0a09 */
[----:B------:R-:W-:-:S02]  /*01c0*/  LOP3.LUT R20, RZ, R5, RZ, 0x33, !PT ;  /* 0x00000005ff147212 */ /* 0x000fc400078e33ff */
[----:B------:R-:W-:Y:S02]  /*01d0*/  ISETP.GE.AND P0, PT, R6, RZ, PT ;  /* 0x000000ff0600720c */ /* 0x000fe40003f06270 */
[----:B---3--:R-:W3:Y:S01]  /*01e0*/  MUFU.RCP R4, R4 ;  /* 0x0000000400047308 */ /* 0x008ee20000001000 */
[----:B--2---:R-:W-:Y:S01]  /*01f0*/  SHF.R.U32.HI R18, RZ, 0x4, R0 ;  /* 0x00000004ff127819 */ /* 0x004fe20000011600 */
[C---:B------:R-:W-:Y:S01]  /*0200*/  IMAD.SHL.U32 R17, R0.reuse, 0x8, RZ ;  /* 0x0000000800117824 */ /* 0x040fe200078e00ff */
[----:B------:R-:W-:Y:S01]  /*0210*/  LOP3.LUT R16, R0, 0x8, RZ, 0xc0, !PT ;  /* 0x0000000800107812 */ /* 0x000fe200078ec0ff */
[----:B---3--:R-:W-:Y:S01]  /*0220*/  VIADD R2, R4, 0xffffffe ;  /* 0x0ffffffe04027836 */ /* 0x008fe20000000000 */
[----:B------:R-:W-:-:S03]  /*0230*/  SGXT.U32 R18, R18, 0x3 ;  /* 0x000000031212781a */ /* 0x000fc60000000000 */
[----:B------:R2:W3:Y:S01]  /*0240*/  F2I.FTZ.U32.TRUNC.NTZ R3, R2 ;  /* 0x0000000200037305 */ /* 0x0004e2000021f000 */
[C---:B------:R-:W-:Y:S01]  /*0250*/  LOP3.LUT R9, R18.reuse, 0x30, RZ, 0xfc, !PT ;  /* 0x0000003012097812 */ /* 0x040fe200078efcff */
[C---:B------:R-:W-:Y:S01]  /*0260*/  IMAD.SHL.U32 R12, R18.reuse, 0x8, RZ ;  /* 0x00000008120c7824 */ /* 0x040fe200078e00ff */
[----:B------:R-:W-:Y:S01]  /*0270*/  LOP3.LUT R6, R18, 0x18, RZ, 0xfc, !PT ;  /* 0x0000001812067812 */ /* 0x000fe200078efcff */
[----:B------:R-:W-:Y:S02]  /*0280*/  IMAD.SHL.U32 R13, R16, 0x200, RZ ;  /* 0x00000200100d7824 */ /* 0x000fe400078e00ff */
[----:B------:R-:W-:Y:S01]  /*0290*/  IMAD.SHL.U32 R9, R9, 0x40, RZ ;  /* 0x0000004009097824 */ /* 0x000fe200078e00ff */
[----:B------:R-:W-:Y:S01]  /*02a0*/  LOP3.LUT R12, R12, 0x38, R17, 0x78, !PT ;  /* 0x000000380c0c7812 */ /* 0x000fe200078e7811 */
[----:B------:R-:W-:Y:S02]  /*02b0*/  IMAD.SHL.U32 R23, R6, 0x40, RZ ;  /* 0x0000004006177824 */ /* 0x000fe400078e00ff */
[----:B--2---:R-:W-:-:S02]  /*02c0*/  IMAD.MOV.U32 R2, RZ, RZ, RZ ;  /* 0x000000ffff027224 */ /* 0x004fc400078e00ff */
[----:B------:R-:W-:Y:S01]  /*02d0*/  IMAD.SHL.U32 R11, R18, 0x40, RZ ;  /* 0x00000040120b7824 */ /* 0x000fe200078e00ff */
[----:B------:R-:W-:Y:S01]  /*02e0*/  LOP3.LUT R22, R23, R12, RZ, 0xfc, !PT ;  /* 0x0000000c17167212 */ /* 0x000fe200078efcff */
[C---:B------:R-:W-:Y:S02]  /*02f0*/  IMAD.SHL.U32 R23, R16.reuse, 0x100, RZ ;  /* 0x0000010010177824 */ /* 0x040fe400078e00ff */
[----:B---3--:R-:W-:Y:S02]  /*0300*/  IMAD.MOV R7, RZ, RZ, -R3 ;  /* 0x000000ffff077224 */ /* 0x008fe400078e0a03 */
[----:B------:R-:W-:Y:S02]  /*0310*/  IMAD.SHL.U32 R46, R16, 0x8, RZ ;  /* 0x00000008102e7824 */ /* 0x000fe400078e00ff */
[----:B------:R-:W-:-:S04]  /*0320*/  IMAD R7, R7, R26, RZ ;  /* 0x0000001a07077224 */ /* 0x000fc800078e02ff */
[----:B------:R-:W-:Y:S01]  /*0330*/  IMAD.HI.U32 R3, R3, R7, R2 ;  /* 0x0000000703037227 */ /* 0x000fe200078e0002 */
[----:B------:R-:W-:-:S05]  /*0340*/  LOP3.LUT R7, R18, 0x20, RZ, 0xfc, !PT ;  /* 0x0000002012077812 */ /* 0x000fca00078efcff */
[----:B------:R-:W-:-:S04]  /*0350*/  IMAD.HI.U32 R4, R3, R10, RZ ;  /* 0x0000000a03047227 */ /* 0x000fc800078e00ff */
[----:B------:R-:W-:Y:S01]  /*0360*/  IMAD R2, R4, R19, R10 ;  /* 0x0000001304027224 */ /* 0x000fe200078e020a */
[----:B------:R-:W-:Y:S02]  /*0370*/  IABS R10, R8 ;  /* 0x00000008000a7213 */ /* 0x000fe40000000000 */
[----:B------:R-:W-:Y:S02]  /*0380*/  LOP3.LUT R8, R18, 0x28, RZ, 0xfc, !PT ;  /* 0x0000002812087812 */ /* 0x000fe400078efcff */
[----:B------:R-:W-:Y:S01]  /*0390*/  ISETP.GT.U32.AND P4, PT, R26, R2, PT ;  /* 0x000000021a00720c */ /* 0x000fe20003f84070 */
[----:B------:R-:W-:-:S04]  /*03a0*/  IMAD.HI.U32 R3, R3, R10, RZ ;  /* 0x0000000a03037227 */ /* 0x000fc800078e00ff */
[----:B------:R-:W-:Y:S01]  /*03b0*/  IMAD R19, R3, R19, R10 ;  /* 0x0000001303137224 */ /* 0x000fe200078e020a */
[----:B------:R-:W-:Y:S01]  /*03c0*/  LOP3.LUT R3, R18, 0x10, RZ, 0xfc, !PT ;  /* 0x0000001012037812 */ /* 0x000fe200078efcff */
[----:B------:R-:W-:Y:S01]  /*03d0*/  IMAD.SHL.U32 R6, R8, 0x40, RZ ;  /* 0x0000004008067824 */ /* 0x000fe200078e00ff */
[----:B------:R-:W-:Y:S02]  /*03e0*/  LOP3.LUT R10, R18, 0x38, RZ, 0xfc, !PT ;  /* 0x00000038120a7812 */ /* 0x000fe400078efcff */
[----:B------:R-:W-:Y:S01]  /*03f0*/  ISETP.GT.U32.AND P3, PT, R26, R19, PT ;  /* 0x000000131a00720c */ /* 0x000fe20003f64070 */
[----:B------:R-:W-:Y:S01]  /*0400*/  IMAD.SHL.U32 R3, R3, 0x40, RZ ;  /* 0x0000004003037824 */ /* 0x000fe200078e00ff */
[----:B------:R-:W-:Y:S01]  /*0410*/  LOP3.LUT R8, R12, R11, RZ, 0xfc, !PT ;  /* 0x0000000b0c087212 */ /* 0x000fe200078efcff */
[----:B------:R-:W-:Y:S02]  /*0420*/  @!P4 IMAD.IADD R2, R2, 0x1, -R26 ;  /* 0x000000010202c824 */ /* 0x000fe400078e0a1a */
[----:B------:R-:W-:Y:S01]  /*0430*/  @!P4 VIADD R4, R4, 0x1 ;  /* 0x000000010404c836 */ /* 0x000fe20000000000 */
[----:B------:R-:W-:Y:S01]  /*0440*/  LOP3.LUT R14, R3, R12, RZ, 0xfc, !PT ;  /* 0x0000000c030e7212 */ /* 0x000fe200078efcff */
[----:B------:R-:W-:Y:S01]  /*0450*/  IMAD.SHL.U32 R24, R10, 0x40, RZ ;  /* 0x000000400a187824 */ /* 0x000fe200078e00ff */
[----:B------:R-:W-:-:S02]  /*0460*/  ISETP.GE.U32.AND P2, PT, R2, R26, PT ;  /* 0x0000001a0200720c */ /* 0x000fc40003f46070 */
[----:B------:R-:W-:Y:S02]  /*0470*/  LOP3.LUT R2, R18, 0x8, RZ, 0xfc, !PT ;  /* 0x0000000812027812 */ /* 0x000fe400078efcff */
[----:B------:R-:W-:Y:S01]  /*0480*/  LOP3.LUT R3, R13, R6, R12, 0xfe, !PT ;  /* 0x000000060d037212 */ /* 0x000fe200078efe0c */
[----:B------:R-:W-:Y:S01]  /*0490*/  @!P3 IMAD.IADD R19, R19, 0x1, -R26 ;  /* 0x000000011313b824 */ /* 0x000fe200078e0a1a */
[-C--:B------:R-:W-:Y:S01]  /*04a0*/  LOP3.LUT R6, R8, R13.reuse, RZ, 0xfc, !PT ;  /* 0x0000000d08067212 */ /* 0x080fe200078efcff */
[----:B------:R-:W-:Y:S01]  /*04b0*/  IMAD.SHL.U32 R21, R2, 0x40, RZ ;  /* 0x0000004002157824 */ /* 0x000fe200078e00ff */
[----:B------:R-:W-:Y:S01]  /*04c0*/  LOP3.LUT R11, R14, R13, RZ, 0xfc, !PT ;  /* 0x0000000d0e0b7212 */ /* 0x000fe200078efcff */
[----:B------:R-:W-:Y:S01]  /*04d0*/  IMAD.SHL.U32 R2, R7, 0x40, RZ ;  /* 0x0000004007027824 */ /* 0x000fe200078e00ff */
[----:B------:R-:W-:Y:S02]  /*04e0*/  ISETP.GT.U32.AND P3, PT, R26, R19, PT ;  /* 0x000000131a00720c */ /* 0x000fe40003f64070 */
[----:B------:R-:W-:Y:S01]  /*04f0*/  LOP3.LUT R10, R21, R12, RZ, 0xfc, !PT ;  /* 0x0000000c150a7212 */ /* 0x000fe200078efcff */
[----:B------:R-:W-:Y:S01]  /*0500*/  @P2 VIADD R4, R4, 0x1 ;  /* 0x0000000104042836 */ /* 0x000fe20000000000 */
[----:B------:R-:W-:-:S02]  /*0510*/  ISETP.NE.AND P2, PT, R5, RZ, PT ;  /* 0x000000ff0500720c */ /* 0x000fc40003f45270 */
[----:B------:R-:W-:Y:S01]  /*0520*/  LOP3.LUT R2, R13, R2, R12, 0xfe, !PT ;  /* 0x000000020d027212 */ /* 0x000fe200078efe0c */
[----:B------:R-:W-:Y:S01]  /*0530*/  IMAD.MOV.U32 R7, RZ, RZ, R4 ;  /* 0x000000ffff077224 */ /* 0x000fe200078e0004 */
[----:B------:R-:W-:Y:S02]  /*0540*/  LOP3.LUT R4, R13, R9, R12, 0xfe, !PT ;  /* 0x000000090d047212 */ /* 0x000fe400078efe0c */
[----:B------:R-:W-:Y:S01]  /*0550*/  LOP3.LUT R5, R13, R24, R12, 0xfe, !PT ;  /* 0x000000180d057212 */ /* 0x000fe200078efe0c */
[----:B------:R-:W-:Y:S01]  /*0560*/  @!P0 IMAD.MOV R7, RZ, RZ, -R7 ;  /* 0x000000ffff078224 */ /* 0x000fe200078e0a07 */
[-C--:B------:R-:W-:Y:S01]  /*0570*/  LOP3.LUT R12, R14, R23.reuse, RZ, 0xfc, !PT ;  /* 0x000000170e0c7212 */ /* 0x080fe200078efcff */
[----:B------:R-:W-:Y:S01]  /*0580*/  @!P3 IMAD.IADD R19, R19, 0x1, -R26 ;  /* 0x000000011313b824 */ /* 0x000fe200078e0a1a */
[----:B------:R-:W-:Y:S02]  /*0590*/  LOP3.LUT R14, R22, R23, RZ, 0xfc, !PT ;  /* 0x00000017160e7212 */ /* 0x000fe400078efcff */
[----:B------:R-:W-:Y:S01]  /*05a0*/  SEL R9, R20, R7, !P2 ;  /* 0x0000000714097207 */ /* 0x000fe20005000000 */
[----:B------:R-:W-:Y:S01]  /*05b0*/  @!P1 IMAD.MOV R19, RZ, RZ, -R19 ;  /* 0x000000ffff139224 */ /* 0x000fe200078e0a13 */
[----:B------:R-:W-:-:S02]  /*05c0*/  LOP3.LUT R7, R8, R23, RZ, 0xfc, !PT ;  /* 0x0000001708077212 */ /* 0x000fc400078efcff */
[C---:B------:R-:W-:Y:S01]  /*05d0*/  LOP3.LUT R8, R10.reuse, R13, RZ, 0xfc, !PT ;  /* 0x0000000d0a087212 */ /* 0x040fe200078efcff */
[----:B------:R-:W-:Y:S01]  /*05e0*/  IMAD.SHL.U32 R9, R9, 0x20, RZ ;  /* 0x0000002009097824 */ /* 0x000fe200078e00ff */
[----:B------:R-:W-:Y:S02]  /*05f0*/  LOP3.LUT R10, R10, R23, RZ, 0xfc, !PT ;  /* 0x000000170a0a7212 */ /* 0x000fe400078efcff */
[----:B------:R-:W-:Y:S02]  /*0600*/  LOP3.LUT R13, R22, R13, RZ, 0xfc, !PT ;  /* 0x0000000d160d7212 */ /* 0x000fe400078efcff */
[----:B------:R-:W-:Y:S02]  /*0610*/  LOP3.LUT R23, R9, 0x10, R18, 0xfe, !PT ;  /* 0x0000001009177812 */ /* 0x000fe400078efe12 */
[----:B------:R-:W-:Y:S02]  /*0620*/  LOP3.LUT R21, R9, R18, RZ, 0xfc, !PT ;  /* 0x0000001209157212 */ /* 0x000fe400078efcff */
[----:B------:R-:W-:Y:S01]  /*0630*/  LOP3.LUT R22, R9, 0x8, R18, 0xfe, !PT ;  /* 0x0000000809167812 */ /* 0x000fe200078efe12 */
[----:B------:R-:W-:Y:S01]  /*0640*/  IMAD.HI R29, R23, 0x2aaaaaab, RZ ;  /* 0x2aaaaaab171d7827 */ /* 0x000fe200078e02ff */
[----:B------:R-:W-:-:S02]  /*0650*/  LOP3.LUT R24, R9, 0x18, R18, 0xfe, !PT ;  /* 0x0000001809187812 */ /* 0x000fc400078efe12 */
[----:B------:R-:W-:Y:S01]  /*0660*/  SEL R20, R20, R19, !P2 ;  /* 0x0000001314147207 */ /* 0x000fe20005000000 */
[----:B------:R-:W-:Y:S01]  /*0670*/  IMAD.HI R25, R21, 0x2aaaaaab, RZ ;  /* 0x2aaaaaab15197827 */ /* 0x000fe200078e02ff */
[----:B------:R-:W-:Y:S02]  /*0680*/  SHF.R.U32.HI R30, RZ, 0x1f, R29 ;  /* 0x0000001fff1e7819 */ /* 0x000fe4000001161d */
[----:B------:R-:W-:Y:S01]  /*0690*/  LEA R68, R6, UR10, 0x1 ;  /* 0x0000000a06447c11 */ /* 0x000fe2000f8e08ff */
[----:B------:R-:W-:Y:S01]  /*06a0*/  IMAD.HI R27, R22, 0x2aaaaaab, RZ ;  /* 0x2aaaaaab161b7827 */ /* 0x000fe200078e02ff */
[----:B------:R-:W-:Y:S02]  /*06b0*/  SHF.R.U32.HI R26, RZ, 0x1f, R25 ;  /* 0x0000001fff1a7819 */ /* 0x000fe40000011619 */
[----:B------:R-:W-:Y:S01]  /*06c0*/  LEA.HI R30, R29, R30, RZ, 0x15 ;  /* 0x0000001e1d1e7211 */ /* 0x000fe200078fa8ff */
[----:B------:R-:W-:Y:S01]  /*06d0*/  IMAD.HI R31, R24, 0x2aaaaaab, RZ ;  /* 0x2aaaaaab181f7827 */ /* 0x000fe200078e02ff */
[----:B------:R-:W-:-:S02]  /*06e0*/  SHF.R.U32.HI R28, RZ, 0x1f, R27 ;  /* 0x0000001fff1c7819 */ /* 0x000fc4000001161b */
[----:B------:R-:W-:Y:S01]  /*06f0*/  LEA.HI R26, R25, R26, RZ, 0x15 ;  /* 0x0000001a191a7211 */ /* 0x000fe200078fa8ff */
[----:B------:R-:W-:Y:S01]  /*0700*/  IMAD R15, R15, 0x8, R20 ;  /* 0x000000080f0f7824 */ /* 0x000fe200078e0214 */
[----:B------:R-:W-:Y:S01]  /*0710*/  SHF.R.U32.HI R32, RZ, 0x1f, R31 ;  /* 0x0000001fff207819 */ /* 0x000fe2000001161f */
[----:B------:R-:W-:Y:S01]  /*0720*/  IMAD R33, R30, -0x3000, R23 ;  /* 0xffffd0001e217824 */ /* 0x000fe200078e0217 */
[----:B------:R-:W-:Y:S02]  /*0730*/  LEA.HI R27, R27, R28, RZ, 0x15 ;  /* 0x0000001c1b1b7211 */ /* 0x000fe400078fa8ff */
[----:B------:R-:W-:Y:S01]  /*0740*/  SHF.R.S32.HI R19, RZ, 0x19, R15 ;  /* 0x00000019ff137819 */ /* 0x000fe2000001140f */
[----:B------:R-:W-:Y:S01]  /*0750*/  IMAD.SHL.U32 R15, R15, 0x40, RZ ;  /* 0x000000400f0f7824 */ /* 0x000fe200078e00ff */
[----:B------:R-:W-:Y:S01]  /*0760*/  LEA.HI R25, R31, R32, RZ, 0x15 ;  /* 0x000000201f197211 */ /* 0x000fe200078fa8ff */
[----:B------:R-:W-:Y:S01]  /*0770*/  IMAD R32, R27, -0x3000, R22 ;  /* 0xffffd0001b207824 */ /* 0x000fe200078e0216 */
[----:B------:R-:W-:Y:S01]  /*0780*/  SGXT R23, R19, 0x1 ;  /* 0x000000011317781a */ /* 0x000fe20000000200 */
[----:B------:R-:W-:Y:S01]  /*0790*/  IMAD R31, R26, -0x3000, R21 ;  /* 0xffffd0001a1f7824 */ /* 0x000fe200078e0215 */
[----:B------:R-:W-:Y:S01]  /*07a0*/  LOP3.LUT R19, R15, R18, RZ, 0xfc, !PT ;  /* 0x000000120f137212 */ /* 0x000fe200078efcff */
[----:B------:R-:W-:Y:S01]  /*07b0*/  IMAD R34, R25, -0x3000, R24 ;  /* 0xffffd00019227824 */ /* 0x000fe200078e0218 */
[----:B------:R-:W-:Y:S01]  /*07c0*/  LOP3.LUT R22, R15, 0x18, R18, 0xfe, !PT ;  /* 0x000000180f167812 */ /* 0x000fe200078efe12 */
[----:B------:R-:W-:Y:S01]  /*07d0*/  IMAD R32, R32, 0xc00, RZ ;  /* 0x00000c0020207824 */ /* 0x000fe200078e02ff */
[----:B------:R-:W-:Y:S01]  /*07e0*/  LEA.HI R24, R23, R19, RZ, 0xc ;  /* 0x0000001317187211 */ /* 0x000fe200078f60ff */
[----:B------:R-:W-:Y:S01]  /*07f0*/  IMAD R34, R34, 0xc00, RZ ;  /* 0x00000c0022227824 */ /* 0x000fe200078e02ff */
[----:B------:R-:W-:-:S02]  /*0800*/  LOP3.LUT R20, R15, 0x8, R18, 0xfe, !PT ;  /* 0x000000080f147812 */ /* 0x000fc400078efe12 */
[----:B------:R-:W-:Y:S02]  /*0810*/  LOP3.LUT R21, R15, 0x10, R18, 0xfe, !PT ;  /* 0x000000100f157812 */ /* 0x000fe400078efe12 */
[----:B------:R-:W-:Y:S02]  /*0820*/  LOP3.LUT R24, R24, 0x3ff000, RZ, 0xc0, !PT ;  /* 0x003ff00018187812 */ /* 0x000fe400078ec0ff */
[C---:B------:R-:W-:Y:S02]  /*0830*/  LEA.HI R27, R23.reuse, R22, RZ, 0xc ;  /* 0x00000016171b7211 */ /* 0x040fe400078f60ff */
[----:B------:R-:W-:Y:S01]  /*0840*/  LEA.HI R25, R23, R20, RZ, 0xc ;  /* 0x0000001417197211 */ /* 0x000fe200078f60ff */
[----:B------:R-:W-:Y:S01]  /*0850*/  IMAD.IADD R24, R19, 0x1, -R24 ;  /* 0x0000000113187824 */ /* 0x000fe200078e0a18 */
[----:B------:R-:W-:Y:S02]  /*0860*/  LEA.HI R26, R23, R21, RZ, 0xc ;  /* 0x00000015171a7211 */ /* 0x000fe400078f60ff */
[----:B------:R-:W-:Y:S01]  /*0870*/  LOP3.LUT R27, R27, 0x3ff000, RZ, 0xc0, !PT ;  /* 0x003ff0001b1b7812 */ /* 0x000fe200078ec0ff */
[----:B------:R-:W-:Y:S01]  /*0880*/  IMAD R24, R24, 0xc00, RZ ;  /* 0x00000c0018187824 */ /* 0x000fe200078e02ff */
[----:B------:R-:W-:-:S02]  /*0890*/  LOP3.LUT R25, R25, 0x3ff000, RZ, 0xc0, !PT ;  /* 0x003ff00019197812 */ /* 0x000fc400078ec0ff */
[----:B------:R-:W-:Y:S01]  /*08a0*/  LOP3.LUT R26, R26, 0x3ff000, RZ, 0xc0, !PT ;  /* 0x003ff0001a1a7812 */ /* 0x000fe200078ec0ff */
[----:B------:R-:W-:Y:S01]  /*08b0*/  IMAD.IADD R27, R22, 0x1, -R27 ;  /* 0x00000001161b7824 */ /* 0x000fe200078e0a1b */
[----:B------:R-:W-:Y:S01]  /*08c0*/  LOP3.LUT R19, R15, 0x20, R18, 0xfe, !PT ;  /* 0x000000200f137812 */ /* 0x000fe200078efe12 */
[----:B------:R-:W-:Y:S01]  /*08d0*/  IMAD.IADD R25, R20, 0x1, -R25 ;  /* 0x0000000114197824 */ /* 0x000fe200078e0a19 */
[----:B------:R-:W-:Y:S01]  /*08e0*/  LOP3.LUT R20, R15, 0x28, R18, 0xfe, !PT ;  /* 0x000000280f147812 */ /* 0x000fe200078efe12 */
[----:B------:R-:W-:Y:S01]  /*08f0*/  IMAD.IADD R26, R21, 0x1, -R26 ;  /* 0x00000001151a7824 */ /* 0x000fe200078e0a1a */
[----:B------:R-:W-:Y:S01]  /*0900*/  LEA.HI R22, R23, R19, RZ, 0xc ;  /* 0x0000001317167211 */ /* 0x000fe200078f60ff */
[----:B------:R-:W-:Y:S01]  /*0910*/  IMAD R25, R25, 0xc00, RZ ;  /* 0x00000c0019197824 */ /* 0x000fe200078e02ff */
[----:B------:R-:W-:Y:S01]  /*0920*/  LOP3.LUT R21, R15, 0x30, R18, 0xfe, !PT ;  /* 0x000000300f157812 */ /* 0x000fe200078efe12 */
[----:B------:R-:W-:Y:S01]  /*0930*/  IMAD R26, R26, 0xc00, RZ ;  /* 0x00000c001a1a7824 */ /* 0x000fe200078e02ff */
[----:B------:R-:W-:Y:S01]  /*0940*/  LOP3.LUT R18, R15, 0x38, R18, 0xfe, !PT ;  /* 0x000000380f127812 */ /* 0x000fe200078efe12 */
[----:B------:R-:W-:Y:S01]  /*0950*/  IMAD R27, R27, 0xc00, RZ ;  /* 0x00000c001b1b7824 */ /* 0x000fe200078e02ff */
[----:B------:R-:W-:-:S02]  /*0960*/  LOP3.LUT R22, R22, 0x3ff000, RZ, 0xc0, !PT ;  /* 0x003ff00016167812 */ /* 0x000fc400078ec0ff */
[C---:B------:R-:W-:Y:S02]  /*0970*/  LEA.HI R28, R23.reuse, R20, RZ, 0xc ;  /* 0x00000014171c7211 */ /* 0x040fe400078f60ff */
[----:B------:R-:W-:Y:S01]  /*0980*/  LEA.HI R29, R23, R21, RZ, 0xc ;  /* 0x00000015171d7211 */ /* 0x000fe200078f60ff */
[----:B------:R-:W-:Y:S01]  /*0990*/  IMAD.IADD R22, R19, 0x1, -R22 ;  /* 0x0000000113167824 */ /* 0x000fe200078e0a16 */
[----:B------:R-:W-:Y:S02]  /*09a0*/  LEA.HI R30, R23, R18, RZ, 0xc ;  /* 0x00000012171e7211 */ /* 0x000fe400078f60ff */
[----:B------:R-:W-:Y:S01]  /*09b0*/  LOP3.LUT R23, R28, 0x3ff000, RZ, 0xc0, !PT ;  /* 0x003ff0001c177812 */ /* 0x000fe200078ec0ff */
[----:B------:R-:W-:Y:S01]  /*09c0*/  IMAD R22, R22, 0xc00, RZ ;  /* 0x00000c0016167824 */ /* 0x000fe200078e02ff */
[----:B------:R-:W-:Y:S02]  /*09d0*/  LOP3.LUT R28, R29, 0x3ff000, RZ, 0xc0, !PT ;  /* 0x003ff0001d1c7812 */ /* 0x000fe400078ec0ff */
[----:B------:R-:W-:Y:S01]  /*09e0*/  LOP3.LUT R19, R30, 0x3ff000, RZ, 0xc0, !PT ;  /* 0x003ff0001e137812 */ /* 0x000fe200078ec0ff */
[----:B------:R-:W-:Y:S01]  /*09f0*/  IMAD.IADD R23, R20, 0x1, -R23 ;  /* 0x0000000114177824 */ /* 0x000fe200078e0a17 */
[----:B------:R-:W-:Y:S01]  /*0a00*/  LOP3.LUT R29, R17, 0x38, RZ, 0xc0, !PT ;  /* 0x00000038111d7812 */ /* 0x000fe200078ec0ff */
[----:B------:R-:W-:Y:S01]  /*0a10*/  IMAD.IADD R28, R21, 0x1, -R28 ;  /* 0x00000001151c7824 */ /* 0x000fe200078e0a1c */
[----:B------:R-:W-:Y:S01]  /*0a20*/  LOP3.LUT R17, R46, 0x38, R17, 0xf8, !PT ;  /* 0x000000382e117812 */ /* 0x000fe200078ef811 */
[----:B------:R-:W-:Y:S01]  /*0a30*/  IMAD.IADD R19, R18, 0x1, -R19 ;  /* 0x0000000112137824 */ /* 0x000fe200078e0a13 */
[----:B------:R-:W-:Y:S01]  /*0a40*/  IADD3 R57, R29, R25, R46 ;  /* 0x000000191d397210 */ /* 0x000fe20007ffe02e */
[----:B------:R-:W-:Y:S01]  /*0a50*/  IMAD R20, R31, 0xc00, RZ ;  /* 0x00000c001f147824 */ /* 0x000fe200078e02ff */
[-C--:B------:R-:W-:Y:S01]  /*0a60*/  LOP3.LUT R41, R24, R17.reuse, RZ, 0xfc, !PT ;  /* 0x0000001118297212 */ /* 0x080fe200078efcff */
[----:B------:R-:W-:Y:S01]  /*0a70*/  IMAD R30, R33, 0xc00, RZ ;  /* 0x00000c00211e7824 */ /* 0x000fe200078e02ff */
[-C--:B------:R-:W-:Y:S01]  /*0a80*/  LOP3.LUT R25, R25, R17.reuse, RZ, 0xfc, !PT ;  /* 0x0000001119197212 */ /* 0x080fe200078efcff */
[----:B------:R-:W-:Y:S01]  /*0a90*/  IMAD R23, R23, 0xc00, RZ ;  /* 0x00000c0017177824 */ /* 0x000fe200078e02ff */
[-C--:B------:R-:W-:Y:S01]  /*0aa0*/  LOP3.LUT R51, R26, R17.reuse, RZ, 0xfc, !PT ;  /* 0x000000111a337212 */ /* 0x080fe200078efcff */
[----:B------:R-:W-:Y:S01]  /*0ab0*/  IMAD R28, R28, 0xc00, RZ ;  /* 0x00000c001c1c7824 */ /* 0x000fe200078e02ff */
[-C--:B------:R-:W-:Y:S01]  /*0ac0*/  LOP3.LUT R45, R27, R17.reuse, RZ, 0xfc, !PT ;  /* 0x000000111b2d7212 */ /* 0x080fe200078efcff */
[----:B------:R-:W-:Y:S01]  /*0ad0*/  IMAD R16, R19, 0xc00, RZ ;  /* 0x00000c0013107824 */ /* 0x000fe200078e02ff */
[----:B------:R-:W-:Y:S01]  /*0ae0*/  LOP3.LUT R61, R22, R17, RZ, 0xfc, !PT ;  /* 0x00000011163d7212 */ /* 0x000fe200078efcff */
[----:B----4-:R-:W-:Y:S01]  /*0af0*/  IMAD.WIDE R40, R41, 0x2, R54 ;  /* 0x0000000229287825 */ /* 0x010fe200078e0236 */
[----:B------:R-:W-:-:S02]  /*0b00*/  IADD3 R59, R29, R34, R46 ;  /* 0x000000221d3b7210 */ /* 0x000fc40007ffe02e */
[----:B------:R-:W-:Y:S01]  /*0b10*/  IADD3 R48, R29, R26, R46 ;  /* 0x0000001a1d307210 */ /* 0x000fe20007ffe02e */
[----:B------:R-:W-:Y:S01]  /*0b20*/  IMAD.WIDE R50, R51, 0x2, R54 ;  /* 0x0000000233327825 */ /* 0x000fe200078e0236 */
[C-C-:B------:R-:W-:Y:S01]  /*0b30*/  IADD3 R53, R29.reuse, R27, R46.reuse ;  /* 0x0000001b1d357210 */ /* 0x140fe20007ffe02e */
[----:B------:R-:W-:Y:S01]  /*0b40*/  @!PT LDS RZ, [RZ] ;  /* 0x00000000fffff984 */ /* 0x000fe20000000800 */
[----:B------:R-:W-:Y:S01]  /*0b50*/  @!PT LDS RZ, [RZ] ;  /* 0x00000000fffff984 */ /* 0x000fe20000000800 */
[----:B------:R-:W-:Y:S01]  /*0b60*/  @!PT LDS RZ, [RZ] ;  /* 0x00000000fffff984 */ /* 0x000fe20000000800 */
[----:B------:R-:W-:Y:S01]  /*0b70*/  LDGSTS.E.BYPASS.128 [R68], desc[UR14][R40.64] ;  /* 0x0000000028447fae */ /* 0x000fe2000b901c4e */
[----:B------:R-:W-:Y:S01]  /*0b80*/  IADD3 R52, R29, R22, R46 ;  /* 0x000000161d347210 */ /* 0x000fe20007ffe02e */
[----:B------:R-:W-:Y:S01]  /*0b90*/  IMAD.WIDE R60, R61, 0x2, R54 ;  /* 0x000000023d3c7825 */ /* 0x000fe200078e0236 */
[C-C-:B------:R-:W-:Y:S02]  /*0ba0*/  IADD3 R56, R29.reuse, R23, R46.reuse ;  /* 0x000000171d387210 */ /* 0x140fe40007ffe02e */
[----:B------:R-:W-:Y:S01]  /*0bb0*/  IADD3 R19, R29, R28, R46 ;  /* 0x0000001c1d137210 */ /* 0x000fe20007ffe02e */
[----:B-1---5:R-:W-:Y:S01]  /*0bc0*/  IMAD.WIDE R58, R59, 0x2, R38 ;  /* 0x000000023b3a7825 */ /* 0x022fe200078e0226 */
[----:B------:R-:W-:-:S02]  /*0bd0*/  IADD3 R21, R29, R16, R46 ;  /* 0x000000101d157210 */ /* 0x000fc40007ffe02e */
[C-C-:B------:R-:W-:Y:S02]  /*0be0*/  IADD3 R18, R29.reuse, R20, R46.reuse ;  /* 0x000000141d127210 */ /* 0x140fe40007ffe02e */
[C-C-:B------:R-:W-:Y:S02]  /*0bf0*/  IADD3 R63, R29.reuse, R32, R46.reuse ;  /* 0x000000201d3f7210 */ /* 0x140fe40007ffe02e */
[----:B------:R-:W-:Y:S02]  /*0c00*/  IADD3 R43, R29, R30, R46 ;  /* 0x0000001e1d2b7210 */ /* 0x000fe40007ffe02e */
[-C--:B------:R-:W-:Y:S01]  /*0c10*/  LOP3.LUT R47, R23, R17.reuse, RZ, 0xfc, !PT ;  /* 0x00000011172f7212 */ /* 0x080fe200078efcff */
[----:B------:R-:W-:Y:S01]  /*0c20*/  IMAD.WIDE R22, R25, 0x2, R54 ;  /* 0x0000000219167825 */ /* 0x000fe200078e0236 */
[-C--:B------:R-:W-:Y:S02]  /*0c30*/  LOP3.LUT R35, R20, R17.reuse, RZ, 0xfc, !PT ;  /* 0x0000001114237212 */ /* 0x080fe400078efcff */
[----:B------:R-:W-:Y:S01]  /*0c40*/  IADD3 R46, R29, R24, R46 ;  /* 0x000000181d2e7210 */ /* 0x000fe20007ffe02e */
[----:B------:R-:W-:Y:S01]  /*0c50*/  IMAD.WIDE R24, R47, 0x2, R54 ;  /* 0x000000022f187825 */ /* 0x000fe200078e0236 */
[----:B------:R-:W-:-:S02]  /*0c60*/  LOP3.LUT R37, R28, R17, RZ, 0xfc, !PT ;  /* 0x000000111c257212 */ /* 0x000fc400078efcff */
[----:B------:R-:W-:Y:S01]  /*0c70*/  LEA R20, R8, UR10, 0x1 ;  /* 0x0000000a08147c11 */ /* 0x000fe2000f8e08ff */
[----:B------:R-:W-:Y:S01]  /*0c80*/  IMAD.WIDE R62, R63, 0x2, R38 ;  /* 0x000000023f3e7825 */ /* 0x000fe200078e0226 */
[-C--:B------:R-:W-:Y:S02]  /*0c90*/  LOP3.LUT R31, R34, R17.reuse, RZ, 0xfc, !PT ;  /* 0x00000011221f7212 */ /* 0x080fe400078efcff */
[-C--:B------:R-:W-:Y:S01]  /*0ca0*/  LOP3.LUT R27, R16, R17.reuse, RZ, 0xfc, !PT ;  /* 0x00000011101b7212 */ /* 0x080fe200078efcff */
[--C-:B------:R-:W-:Y:S01]  /*0cb0*/  IMAD.WIDE R36, R37, 0x2, R54.reuse ;  /* 0x0000000225247825 */ /* 0x100fe200078e0236 */
[-C--:B------:R-:W-:Y:S01]  /*0cc0*/  LOP3.LUT R29, R32, R17.reuse, RZ, 0xfc, !PT ;  /* 0x00000011201d7212 */ /* 0x080fe200078efcff */
[----:B------:R-:W-:Y:S01]  /*0cd0*/  LDGSTS.E.BYPASS.128 [R20], desc[UR14][R22.64] ;  /* 0x0000000016147fae */ /* 0x000fe2000b901c4e */
[----:B------:R-:W-:Y:S01]  /*0ce0*/  LOP3.LUT R33, R30, R17, RZ, 0xfc, !PT ;  /* 0x000000111e217212 */ /* 0x000fe200078efcff */
[----:B------:R-:W-:Y:S01]  /*0cf0*/  IMAD.WIDE R16, R45, 0x2, R54 ;  /* 0x000000022d107825 */ /* 0x000fe200078e0236 */
[----:B------:R-:W-:-:S02]  /*0d00*/  LEA R42, R11, UR10, 0x1 ;  /* 0x0000000a0b2a7c11 */ /* 0x000fc4000f8e08ff */
[----:B------:R-:W-:Y:S01]  /*0d10*/  LEA R66, R13, UR10, 0x1 ;  /* 0x0000000a0d427c11 */ /* 0x000fe2000f8e08ff */
[----:B------:R-:W-:Y:S01]  /*0d20*/  IMAD.WIDE R26, R27, 0x2, R54 ;  /* 0x000000021b1a7825 */ /* 0x000fe200078e0236 */
[----:B------:R-:W-:Y:S01]  /*0d30*/  LEA R64, R2, UR10, 0x1 ;  /* 0x0000000a02407c11 */ /* 0x000fe2000f8e08ff */
[----:B------:R-:W-:Y:S01]  /*0d40*/  LDGSTS.E.BYPASS.128 [R42], desc[UR14][R50.64] ;  /* 0x00000000322a7fae */ /* 0x000fe2000b901c4e */
[----:B------:R-:W-:Y:S01]  /*0d50*/  LEA R69, R3, UR10, 0x1 ;  /* 0x0000000a03457c11 */ /* 0x000fe2000f8e08ff */
[--C-:B------:R-:W-:Y:S01]  /*0d60*/  IMAD.WIDE R34, R35, 0x2, R38.reuse ;  /* 0x0000000223227825 */ /* 0x100fe200078e0226 */
        /* <DEDUP_REMOVED lines=11> */
[----:B------:R-:W-:-:S02]  /*0e20*/  IMAD.WIDE R30, R31, 0x2, R38 ;  /* 0x000000021f1e7825 */ /* 0x000fc400078e0226 */
[----:B------:R-:W-:Y:S04]  /*0e30*/  LDGSTS.E.BYPASS.128 [R67], desc[UR14][R36.64] ;  /* 0x0000000024437fae */ /* 0x000fe8000b901c4e */
[----:B------:R-:W-:Y:S04]  /*0e40*/  LDGSTS.E.BYPASS.128 [R65], desc[UR14][R26.64] ;  /* 0x000000001a417fae */ /* 0x000fe8000b901c4e */
[----:B------:R-:W0:Y:S04]  /*0e50*/  LDGDEPBAR ;  /* 0x00000000000079af */ /* 0x000e280000000000 */
[----:B------:R-:W-:Y:S04]  /*0e60*/  LDGSTS.E.BYPASS.128 [R49+0x14000], desc[UR14][R34.64] ;  /* 0x1400000022317fae */ /* 0x000fe8000b901c4e */
[----:B------:R-:W-:Y:S04]  /*0e70*/  LDGSTS.E.BYPASS.128 [R47+0x14000], desc[UR14][R28.64] ;  /* 0x140000001c2f7fae */ /* 0x000fe8000b901c4e */
[----:B------:R-:W-:Y:S04]  /*0e80*/  LDGSTS.E.BYPASS.128 [R45+0x14000], desc[UR14][R32.64] ;  /* 0x14000000202d7fae */ /* 0x000fe8000b901c4e */
[----:B------:R-:W-:Y:S04]  /*0e90*/  LDGSTS.E.BYPASS.128 [R44+0x14000], desc[UR14][R30.64] ;  /* 0x140000001e2c7fae */ /* 0x000fe8000b901c4e */
[----:B------:R-:W0:Y:S01]  /*0ea0*/  LDGDEPBAR ;  /* 0x00000000000079af */ /* 0x000e220000000000 */
[----:B------:R-:W-:Y:S06]  /*0eb0*/  BAR.SYNC.DEFER_BLOCKING 0x0 ;  /* 0x0000000000007b1d */ /* 0x000fec0000010000 */
[----:B------:R-:W-:Y:S01]  /*0ec0*/  @!PT LDS RZ, [RZ] ;  /* 0x00000000fffff984 */ /* 0x000fe20000000800 */
[----:B------:R-:W-:Y:S01]  /*0ed0*/  @!PT LDS RZ, [RZ] ;  /* 0x00000000fffff984 */ /* 0x000fe20000000800 */
[----:B------:R-:W-:Y:S01]  /*0ee0*/  @!PT LDS RZ, [RZ] ;  /* 0x00000000fffff984 */ /* 0x000fe20000000800 */
[----:B------:R-:W-:Y:S04]  /*0ef0*/  LDGSTS.E.BYPASS.128 [R68+0x4000], desc[UR14][R40.64+0x100] ;  /* 0x0400010028447fae */ /* 0x000fe8000b901c4e */
[----:B------:R-:W-:Y:S04]  /*0f00*/  LDGSTS.E.BYPASS.128 [R20+0x4000], desc[UR14][R22.64+0x100] ;  /* 0x0400010016147fae */ /* 0x000fe8000b901c4e */
[----:B------:R-:W-:Y:S04]  /*0f10*/  LDGSTS.E.BYPASS.128 [R42+0x4000], desc[UR14][R50.64+0x100] ;  /* 0x04000100322a7fae */ /* 0x000fe8000b901c4e */
[----:B------:R-:W-:Y:S04]  /*0f20*/  LDGSTS.E.BYPASS.128 [R66+0x4000], desc[UR14][R16.64+0x100] ;  /* 0x0400010010427fae */ /* 0x000fe8000b901c4e */
[----:B------:R-:W-:Y:S04]  /*0f30*/  LDGSTS.E.BYPASS.128 [R64+0x4000], desc[UR14][R60.64+0x100] ;  /* 0x040001003c407fae */ /* 0x000fe8000b901c4e */
[----:B------:R-:W-:Y:S04]  /*0f40*/  LDGSTS.E.BYPASS.128 [R69+0x4000], desc[UR14][R24.64+0x100] ;  /* 0x0400010018457fae */ /* 0x000fe8000b901c4e */
[----:B------:R-:W-:Y:S04]  /*0f50*/  LDGSTS.E.BYPASS.128 [R67+0x4000], desc[UR14][R36.64+0x100] ;  /* 0x0400010024437fae */ /* 0x000fe8000b901c4e */
[----:B------:R-:W-:Y:S04]  /*0f60*/  LDGSTS.E.BYPASS.128 [R65+0x4000], desc[UR14][R26.64+0x100] ;  /* 0x040001001a417fae */ /* 0x000fe8000b901c4e */
        /* <DEDUP_REMOVED lines=28> */
[----:B------:R1:W-:Y:S04]  /*1130*/  LDGSTS.E.BYPASS.128 [R68+0xc000], desc[UR14][R40.64+0x300] ;  /* 0x0c00030028447fae */ /* 0x0003e8000b901c4e */
[----:B------:R2:W-:Y:S04]  /*1140*/  LDGSTS.E.BYPASS.128 [R20+0xc000], desc[UR14][R22.64+0x300] ;  /* 0x0c00030016147fae */ /* 0x0005e8000b901c4e */
[----:B------:R3:W-:Y:S04]  /*1150*/  LDGSTS.E.BYPASS.128 [R42+0xc000], desc[UR14][R50.64+0x300] ;  /* 0x0c000300322a7fae */ /* 0x0007e8000b901c4e */
[----:B------:R4:W-:Y:S01]  /*1160*/  LDGSTS.E.BYPASS.128 [R66+0xc000], desc[UR14][R16.64+0x300] ;  /* 0x0c00030010427fae */ /* 0x0009e2000b901c4e */
[----:B-1----:R-:W-:-:S03]  /*1170*/  IMAD.WIDE R40, R56, 0x2, R54 ;  /* 0x0000000238287825 */ /* 0x002fc600078e0236 */
[----:B------:R1:W-:Y:S01]  /*1180*/  LDGSTS.E.BYPASS.128 [R64+0xc000], desc[UR14][R60.64+0x300] ;  /* 0x0c0003003c407fae */ /* 0x0003e2000b901c4e */
[----:B--2---:R-:W-:-:S03]  /*1190*/  IMAD.WIDE R20, R21, 0x2, R54 ;  /* 0x0000000215147825 */ /* 0x004fc600078e0236 */
[----:B------:R2:W-:Y:S01]  /*11a0*/  LDGSTS.E.BYPASS.128 [R69+0xc000], desc[UR14][R24.64+0x300] ;  /* 0x0c00030018457fae */ /* 0x0005e2000b901c4e */
[----:B---3--:R-:W-:Y:S01]  /*11b0*/  IMAD.WIDE R42, R43, 0x2, R38 ;  /* 0x000000022b2a7825 */ /* 0x008fe200078e0226 */
[----:B----4-:R-:W-:-:S03]  /*11c0*/  IADD3 R16, P0, R20, 0x400, RZ ;  /* 0x0000040014107810 */ /* 0x010fc60007f1e0ff */
[----:B------:R-:W-:Y:S01]  /*11d0*/  IMAD.WIDE R38, R18, 0x2, R38 ;  /* 0x0000000212267825 */ /* 0x000fe200078e0226 */
[----:B------:R-:W-:Y:S01]  /*11e0*/  LDGSTS.E.BYPASS.128 [R67+0xc000], desc[UR14][R36.64+0x300] ;  /* 0x0c00030024437fae */ /* 0x000fe2000b901c4e */
[----:B-1----:R-:W-:Y:S02]  /*11f0*/  SHF.R.U32.HI R64, RZ, 0x5, R0 ;  /* 0x00000005ff407819 */ /* 0x002fe40000011600 */
[--C-:B------:R-:W-:Y:S01]  /*1200*/  IMAD.WIDE R18, R19, 0x2, R54.reuse ;  /* 0x0000000213127825 */ /* 0x100fe200078e0236 */
[----:B------:R1:W-:Y:S01]  /*1210*/  LDGSTS.E.BYPASS.128 [R65+0xc000], desc[UR14][R26.64+0x300] ;  /* 0x0c0003001a417fae */ /* 0x0003e2000b901c4e */
[----:B--2---:R-:W-:Y:S02]  /*1220*/  CS2R R24, SRZ ;  /* 0x0000000000187805 */ /* 0x004fe4000001ff00 */
[----:B------:R-:W-:Y:S01]  /*1230*/  IMAD.WIDE R22, R52, 0x2, R54 ;  /* 0x0000000234167825 */ /* 0x000fe200078e0236 */
[----:B------:R-:W-:Y:S01]  /*1240*/  IADD3 R17, P1, R18, 0x400, RZ ;  /* 0x0000040012117810 */ /* 0x000fe20007f3e0ff */
[----:B------:R-:W0:Y:S01]  /*1250*/  LDGDEPBAR ;  /* 0x00000000000079af */ /* 0x000e220000000000 */
[----:B------:R-:W-:Y:S01]  /*1260*/  LOP3.LUT R64, R64, 0x7fffffc, RZ, 0xc0, !PT ;  /* 0x07fffffc40407812 */ /* 0x000fe200078ec0ff */
[----:B------:R-:W-:Y:S01]  /*1270*/  IMAD.X R18, RZ, RZ, R21, P0 ;  /* 0x000000ffff127224 */ /* 0x000fe200000e0615 */
[----:B------:R-:W-:Y:S01]  /*1280*/  IADD3 R20, P0, R40, 0x400, RZ ;  /* 0x0000040028147810 */ /* 0x000fe20007f1e0ff */
[----:B------:R-:W-:Y:S01]  /*1290*/  IMAD.X R19, RZ, RZ, R19, P1 ;  /* 0x000000ffff137224 */ /* 0x000fe200008e0613 */
[----:B------:R-:W-:Y:S01]  /*12a0*/  IADD3 R21, P1, R22, 0x400, RZ ;  /* 0x0000040016157810 */ /* 0x000fe20007f3e0ff */
[----:B------:R-:W-:Y:S01]  /*12b0*/  IMAD.WIDE R52, R53, 0x2, R54 ;  /* 0x0000000235347825 */ /* 0x000fe200078e0236 */
[----:B------:R2:W-:Y:S01]  /*12c0*/  LDGSTS.E.BYPASS.128 [R49+0x1a000], desc[UR14][R34.64+0x300] ;  /* 0x1a00030022317fae */ /* 0x0005e2000b901c4e */
[----:B-1----:R-:W-:-:S02]  /*12d0*/  CS2R R26, SRZ ;  /* 0x00000000001a7805 */ /* 0x002fc4000001ff00 */
[----:B------:R-:W-:Y:S01]  /*12e0*/  CS2R R36, SRZ ;  /* 0x0000000000247805 */ /* 0x000fe2000001ff00 */
[----:B------:R-:W-:Y:S01]  /*12f0*/  IMAD.WIDE R50, R48, 0x2, R54 ;  /* 0x0000000230327825 */ /* 0x000fe200078e0236 */
[----:B------:R1:W-:Y:S03]  /*1300*/  LDGSTS.E.BYPASS.128 [R47+0x1a000], desc[UR14][R28.64+0x300] ;  /* 0x1a0003001c2f7fae */ /* 0x0003e6000b901c4e */
[----:B------:R-:W-:Y:S01]  /*1310*/  IMAD.X R22, RZ, RZ, R41, P0 ;  /* 0x000000ffff167224 */ /* 0x000fe200000e0629 */
[----:B------:R-:W-:Y:S01]  /*1320*/  IADD3 R40, P0, R52, 0x400, RZ ;  /* 0x0000040034287810 */ /* 0x000fe20007f1e0ff */
[----:B------:R-:W-:Y:S01]  /*1330*/  IMAD.X R23, RZ, RZ, R23, P1 ;  /* 0x000000ffff177224 */ /* 0x000fe200008e0617 */
[----:B------:R-:W-:Y:S01]  /*1340*/  IADD3 R41, P1, R50, 0x400, RZ ;  /* 0x0000040032297810 */ /* 0x000fe20007f3e0ff */
[----:B------:R-:W-:Y:S01]  /*1350*/  IMAD.WIDE R56, R57, 0x2, R54 ;  /* 0x0000000239387825 */ /* 0x000fe200078e0236 */
[----:B------:R3:W-:Y:S01]  /*1360*/  LDGSTS.E.BYPASS.128 [R45+0x1a000], desc[UR14][R32.64+0x300] ;  /* 0x1a000300202d7fae */ /* 0x0007e2000b901c4e */
[----:B--2---:R-:W-:-:S02]  /*1370*/  CS2R R34, SRZ ;  /* 0x0000000000227805 */ /* 0x004fc4000001ff00 */
[----:B------:R-:W-:Y:S01]  /*1380*/  IMAD.WIDE R54, R46, 0x2, R54 ;  /* 0x000000022e367825 */ /* 0x000fe200078e0236 */
[----:B------:R2:W-:Y:S01]  /*1390*/  LDGSTS.E.BYPASS.128 [R44+0x1a000], desc[UR14][R30.64+0x300] ;  /* 0x1a0003001e2c7fae */ /* 0x0005e2000b901c4e */
[----:B-1----:R-:W-:Y:S02]  /*13a0*/  CS2R R28, SRZ ;  /* 0x00000000001c7805 */ /* 0x002fe4000001ff00 */
[----:B------:R-:W-:Y:S01]  /*13b0*/  IMAD.X R50, RZ, RZ, R53, P0 ;  /* 0x000000ffff327224 */ /* 0x000fe200000e0635 */
[----:B------:R-:W0:Y:S01]  /*13c0*/  LDGDEPBAR ;  /* 0x00000000000079af */ /* 0x000e220000000000 */
[----:B------:R-:W-:Y:S01]  /*13d0*/  IMAD.X R51, RZ, RZ, R51, P1 ;  /* 0x000000ffff337224 */ /* 0x000fe200008e0633 */
[----:B------:R-:W-:Y:S02]  /*13e0*/  IADD3 R52, P0, R56, 0x400, RZ ;  /* 0x0000040038347810 */ /* 0x000fe40007f1e0ff */
[----:B------:R-:W-:Y:S02]  /*13f0*/  IADD3 R53, P1, R54, 0x400, RZ ;  /* 0x0000040036357810 */ /* 0x000fe40007f3e0ff */
[----:B---3--:R-:W-:Y:S01]  /*1400*/  CS2R R32, SRZ ;  /* 0x0000000000207805 */ /* 0x008fe2000001ff00 */
[----:B------:R-:W-:Y:S01]  /*1410*/  IMAD.X R54, RZ, RZ, R57, P0 ;  /* 0x000000ffff367224 */ /* 0x000fe200000e0639 */
[----:B------:R-:W-:Y:S01]  /*1420*/  IADD3 R56, P0, R58, 0x400, RZ ;  /* 0x000004003a387810 */ /* 0x000fe20007f1e0ff */
[----:B------:R-:W-:Y:S01]  /*1430*/  IMAD.X R55, RZ, RZ, R55, P1 ;  /* 0x000000ffff377224 */ /* 0x000fe200008e0637 */
[----:B------:R-:W-:Y:S01]  /*1440*/  IADD3 R57, P1, R42, 0x400, RZ ;  /* 0x000004002a397810 */ /* 0x000fe20007f3e0ff */
[----:B------:R-:W-:Y:S01]  /*1450*/  IMAD.MOV.U32 R42, RZ, RZ, -0x80 ;  /* 0xffffff80ff2a7424 */ /* 0x000fe200078e00ff */
[----:B--2---:R-:W-:Y:S01]  /*1460*/  CS2R R30, SRZ ;  /* 0x00000000001e7805 */ /* 0x004fe2000001ff00 */
[----:B------:R-:W-:Y:S01]  /*1470*/  IMAD.X R58, RZ, RZ, R59, P0 ;  /* 0x000000ffff3a7224 */ /* 0x000fe200000e063b */
[----:B------:R-:W-:Y:S01]  /*1480*/  IADD3 R60, P0, R62, 0x400, RZ ;  /* 0x000004003e3c7810 */ /* 0x000fe20007f1e0ff */
[----:B------:R-:W-:Y:S01]  /*1490*/  IMAD.X R59, RZ, RZ, R43, P1 ;  /* 0x000000ffff3b7224 */ /* 0x000fe200008e062b */
[----:B------:R-:W-:-:S03]  /*14a0*/  IADD3 R61, P1, R38, 0x400, RZ ;  /* 0x00000400263d7810 */ /* 0x000fc60007f3e0ff */
[----:B------:R-:W-:Y:S02]  /*14b0*/  IMAD.X R62, RZ, RZ, R63, P0 ;  /* 0x000000ffff3e7224 */ /* 0x000fe400000e063f */
[----:B------:R-:W-:Y:S01]  /*14c0*/  IMAD.X R63, RZ, RZ, R39, P1 ;  /* 0x000000ffff3f7224 */ /* 0x000fe200008e0627 */
[----:B------:R-:W-:-:S07]  /*14d0*/  CS2R R38, SRZ ;  /* 0x0000000000267805 */ /* 0x000fce000001ff00 */
.L_x_0:
[----:B------:R-:W1:Y:S01]  /*14e0*/  SHFL.IDX PT, R43, R64, RZ, 0x1f ;  /* 0x00001fff402b7589 */ /* 0x000e6200000e0000 */
[----:B------:R-:W-:Y:S01]  /*14f0*/  UIADD3 UR11, UR11, 0x1, URZ ;  /* 0x000000010b0b7890 */ /* 0x000fe2000fffe03f */
[----:B------:R-:W-:-:S04]  /*1500*/  DEPBAR.LE SB0, 0x6 ;  /* 0x000081800000791a */ /* 0x000fc80000000000 */
[----:B------:R-:W-:Y:S01]  /*1510*/  UISETP.GE.AND UP0, UPT, UR11, 0x5, UPT ;  /* 0x000000050b00788c */ /* 0x000fe2000bf06270 */
[----:B------:R-:W-:Y:S01]  /*1520*/  BAR.SYNC.DEFER_BLOCKING 0x0 ;  /* 0x0000000000007b1d */ /* 0x000fe20000010000 */
[----:B------:R-:W-:Y:S01]  /*1530*/  UIADD3 UR12, UR12, 0x1, URZ ;  /* 0x000000010c0c7890 */ /* 0x000fe2000fffe03f */
[----:B------:R-:W-:Y:S01]  /*1540*/  VIADD R65, R42, 0x80 ;  /* 0x000000802a417836 */ /* 0x000fe20000000000 */
[----:B------:R-:W-:Y:S01]  /*1550*/  USEL UR11, UR11, URZ, !UP0 ;  /* 0x0000003f0b0b7287 */ /* 0x000fe2000c000000 */
[----:B------:R-:W-:Y:S02]  /*1560*/  IADD3 R42, P1, R53, UR6, RZ ;  /* 0x00000006352a7c10 */ /* 0x000fe4000ff3e0ff */
[----:B------:R-:W-:Y:S01]  /*1570*/  UMOV UR19, 0x40000040 ;  /* 0x4000004000137882 */ /* 0x000fe20000000000 */
[----:B------:R-:W-:Y:S01]  /*1580*/  ULEA UR4, UR11, UR10, 0xe ;  /* 0x0000000a0b047291 */ /* 0x000fe2000f8e703f */
[----:B------:R-:W-:-:S03]  /*1590*/  ISETP.GE.U32.AND P0, PT, R65, 0xa00, PT ;  /* 0x00000a004100780c */ /* 0x000fc60003f06070 */
[----:B------:R-:W-:Y:S02]  /*15a0*/  USHF.R.U32.HI UR8, URZ, 0x4, UR4 ;  /* 0x000000043f087899 */ /* 0x000fe40008011604 */
[----:B------:R-:W-:Y:S02]  /*15b0*/  ULEA UR4, UR11, UR13, 0xd ;  /* 0x0000000d0b047291 */ /* 0x000fe4000f8e683f */
[----:B------:R-:W-:Y:S01]  /*15c0*/  ULOP3.LUT UR8, UR8, 0x3fff, URZ, 0xc0, !UPT ;  /* 0x00003fff08087892 */ /* 0x000fe2000f8ec03f */
[----:B-1----:R-:W-:Y:S01]  /*15d0*/  R2UR UR5, R43 ;  /* 0x000000002b0572ca */ /* 0x002fe200000e0000 */
[----:B------:R-:W-:Y:S01]  /*15e0*/  USHF.R.U32.HI UR4, URZ, 0x4, UR4 ;  /* 0x000000043f047899 */ /* 0x000fe20008011604 */
[----:B------:R-:W-:Y:S02]  /*15f0*/  IADD3.X R43, R55, UR7, RZ, P1, !PT ;  /* 0x00000007372b7c10 */ /* 0x000fe40008ffe4ff */
[----:B------:R-:W-:Y:S01]  /*1600*/  IADD3 R44, P1, R52, UR6, RZ ;  /* 0x00000006342c7c10 */ /* 0x000fe2000ff3e0ff */
[----:B------:R-:W-:Y:S01]  /*1610*/  ULOP3.LUT UR4, UR4, 0x3fff, URZ, 0xc0, !UPT ;  /* 0x00003fff04047892 */ /* 0x000fe2000f8ec03f */
[----:B------:R-:W-:-:S02]  /*1620*/  WARPGROUP.ARRIVE ;  /* 0x00000000000079c5 */ /* 0x000fc40000000000 */
[----:B------:R-:W-:Y:S01]  /*1630*/  IADD3.X R45, R54, UR7, RZ, P1, !PT ;  /* 0x00000007362d7c10 */ /* 0x000fe20008ffe4ff */
[----:B------:R-:W-:Y:S01]  /*1640*/  ULOP3.LUT UR18, UR4, 0x1000000, URZ, 0xfc, !UPT ;  /* 0x0100000004127892 */ /* 0x000fe2000f8efc3f */
[----:B------:R-:W-:-:S03]  /*1650*/  IADD3 R48, P1, R41, UR6, RZ ;  /* 0x0000000629307c10 */ /* 0x000fc6000ff3e0ff */
[----:B------:R-:W-:Y:S01]  /*1660*/  USHF.L.U32 UR5, UR5, 0x7, URZ ;  /* 0x0000000705057899 */ /* 0x000fe2000800063f */
[----:B------:R-:W-:Y:S02]  /*1670*/  IADD3.X R49, R51, UR7, RZ, P1, !PT ;  /* 0x0000000733317c10 */ /* 0x000fe40008ffe4ff */
[----:B------:R-:W-:Y:S01]  /*1680*/  IADD3 R46, P1, R40, UR6, RZ ;  /* 0x00000006282e7c10 */ /* 0x000fe2000ff3e0ff */
[----:B------:R-:W-:-:S03]  /*1690*/  ULOP3.LUT UR5, UR5, 0x180, URZ, 0xc0, !UPT ;  /* 0x0000018005057892 */ /* 0x000fc6000f8ec03f */
[----:B------:R-:W-:Y:S01]  /*16a0*/  IADD3.X R47, R50, UR7, RZ, P1, !PT ;  /* 0x00000007322f7c10 */ /* 0x000fe20008ffe4ff */
[----:B------:R-:W-:-:S03]  /*16b0*/  UIADD3 UR8, UP0, UR5, UR8, URZ ;  /* 0x0000000805087290 */ /* 0x000fc6000ff1e03f */
[----:B------:R-:W-:Y:S01]  /*16c0*/  UMOV UR5, URZ ;  /* 0x0000003f00057c82 */ /* 0x000fe20008000000 */
[----:B------:R-:W-:Y:S02]  /*16d0*/  UIADD3.X UR9, URZ, URZ, URZ, UP0, !UPT ;  /* 0x0000003f3f097290 */ /* 0x000fe400087fe43f */
[----:B------:R-:W-:Y:S02]  /*16e0*/  ULOP3.LUT UR16, UR8, 0x2000000, URZ, 0xfc, !UPT ;  /* 0x0200000008107892 */ /* 0x000fe4000f8efc3f */
[----:B------:R-:W-:Y:S02]  /*16f0*/  ULOP3.LUT UR17, UR9, 0x40000040, URZ, 0xfc, !UPT ;  /* 0x4000004009117892 */ /* 0x000fe4000f8efc3f */
[----:B------:R-:W-:-:S04]  /*1700*/  UISETP.GE.AND UP0, UPT, UR12, 0x5, UPT ;  /* 0x000000050c00788c */ /* 0x000fc8000bf06270 */
[----:B------:R-:W-:-:S03]  /*1710*/  USEL UR12, UR12, URZ, !UP0 ;  /* 0x0000003f0c0c7287 */ /* 0x000fc6000c000000 */
[----:B------:R-:W-:Y:S01]  /*1720*/  HGMMA.64x32x16.F32.BF16 R24, gdesc[UR16], R24 ;  /* 0x00600000101879f0 */ /* 0x000fe20008701818 */
[----:B------:R-:W-:Y:S01]  /*1730*/  UMOV UR16, 0x2000002 ;  /* 0x0200000200107882 */ /* 0x000fe20000000000 */
[----:B------:R-:W-:Y:S01]  /*1740*/  UMOV UR17, 0x40000040 ;  /* 0x4000004000117882 */ /* 0x000fe20000000000 */
[----:B------:R-:W-:Y:S01]  /*1750*/  UMOV UR18, 0x1000002 ;  /* 0x0100000200127882 */ /* 0x000fe20000000000 */
[----:B------:R-:W-:Y:S01]  /*1760*/  UMOV UR19, 0x40000040 ;  /* 0x4000004000137882 */ /* 0x000fe20000000000 */
[----:B------:R-:W-:Y:S02]  /*1770*/  UIADD3.64 UR16, UR8, UR16, URZ ;  /* 0x0000001008107297 */ /* 0x000fe4000fffe03f */
[----:B------:R-:W-:-:S09]  /*1780*/  UIADD3.64 UR18, UR4, UR18, URZ ;  /* 0x0000001204127297 */ /* 0x000fd2000fffe03f */
        /* <DEDUP_REMOVED lines=41> */
[----:B------:R-:W-:Y:S02]  /*1a20*/  UIADD3.64 UR18, UR4, UR18, URZ ;  /* 0x0000001204127297 */ /* 0x000fe4000fffe03f */
[----:B------:R-:W-:-:S06]  /*1a30*/  ULEA UR4, UR12, UR10, 0xe ;  /* 0x0000000a0c047291 */ /* 0x000fcc000f8e703f */
[----:B------:R-:W-:Y:S02]  /*1a40*/  LEA R67, R6, UR4, 0x1 ;  /* 0x0000000406437c11 */ /* 0x000fe4000f8e08ff */
[----:B------:R-:W-:Y:S02]  /*1a50*/  LEA R69, R8, UR4, 0x1 ;  /* 0x0000000408457c11 */ /* 0x000fe4000f8e08ff */
[----:B------:R-:W-:Y:S02]  /*1a60*/  LEA R66, R11, UR4, 0x1 ;  /* 0x000000040b427c11 */ /* 0x000fe4000f8e08ff */
[----:B------:R-:W-:Y:S01]  /*1a70*/  LEA R68, R13, UR4, 0x1 ;  /* 0x000000040d447c11 */ /* 0x000fe2000f8e08ff */
[----:B------:R-:W-:Y:S03]  /*1a80*/  HGMMA.64x32x16.F32.BF16 R24, gdesc[UR16], R24, gsb0 ;  /* 0x00600000101879f0 */ /* 0x000fe60008001818 */
[----:B------:R-:W-:-:S02]  /*1a90*/  WARPGROUP.DEPBAR.LE gsb0, 0x1 ;  /* 0x00008000000079c5 */ /* 0x000fc40000010100 */
[----:B------:R-:W-:Y:S06]  /*1aa0*/  BAR.SYNC.DEFER_BLOCKING 0x0 ;  /* 0x0000000000007b1d */ /* 0x000fec0000010000 */
[----:B------:R-:W-:Y:S01]  /*1ab0*/  @!PT LDS RZ, [RZ] ;  /* 0x00000000fffff984 */ /* 0x000fe20000000800 */
[----:B------:R-:W-:Y:S01]  /*1ac0*/  @!PT LDS RZ, [RZ] ;  /* 0x00000000fffff984 */ /* 0x000fe20000000800 */
[----:B------:R-:W-:Y:S01]  /*1ad0*/  @!PT LDS RZ, [RZ] ;  /* 0x00000000fffff984 */ /* 0x000fe20000000800 */
[----:B------:R1:W-:Y:S04]  /*1ae0*/  LDGSTS.E.BYPASS.128 [R67], desc[UR14][R42.64], !P0 ;  /* 0x000000002a437fae */ /* 0x0003e8000c101c4e */
[----:B------:R2:W-:Y:S04]  /*1af0*/  LDGSTS.E.BYPASS.128 [R69], desc[UR14][R44.64], !P0 ;  /* 0x000000002c457fae */ /* 0x0005e8000c101c4e */
[----:B------:R3:W-:Y:S01]  /*1b00*/  LDGSTS.E.BYPASS.128 [R66], desc[UR14][R48.64], !P0 ;  /* 0x0000000030427fae */ /* 0x0007e2000c101c4e */
[----:B-1----:R-:W-:-:S03]  /*1b10*/  IADD3 R42, P1, R21, UR6, RZ ;  /* 0x00000006152a7c10 */ /* 0x002fc6000ff3e0ff */
[----:B------:R1:W-:Y:S01]  /*1b20*/  LDGSTS.E.BYPASS.128 [R68], desc[UR14][R46.64], !P0 ;  /* 0x000000002e447fae */ /* 0x0003e2000c101c4e */
[----:B------:R-:W-:Y:S02]  /*1b30*/  LEA R67, R2, UR4, 0x1 ;  /* 0x0000000402437c11 */ /* 0x000fe4000f8e08ff */
[----:B------:R-:W-:Y:S02]  /*1b40*/  IADD3.X R43, R23, UR7, RZ, P1, !PT ;  /* 0x00000007172b7c10 */ /* 0x000fe40008ffe4ff */
[----:B--2---:R-:W-:Y:S02]  /*1b50*/  IADD3 R44, P1, R20, UR6, RZ ;  /* 0x00000006142c7c10 */ /* 0x004fe4000ff3e0ff */
[----:B------:R-:W-:Y:S01]  /*1b60*/  LEA R69, R3, UR4, 0x1 ;  /* 0x0000000403457c11 */ /* 0x000fe2000f8e08ff */
[----:B------:R2:W-:Y:S01]  /*1b70*/  LDGSTS.E.BYPASS.128 [R67], desc[UR14][R42.64], !P0 ;  /* 0x000000002a437fae */ /* 0x0005e2000c101c4e */
[----:B------:R-:W-:Y:S02]  /*1b80*/  IADD3.X R45, R22, UR7, RZ, P1, !PT ;  /* 0x00000007162d7c10 */ /* 0x000fe40008ffe4ff */
[----:B---3--:R-:W-:-:S02]  /*1b90*/  IADD3 R48, P1, R17, UR6, RZ ;  /* 0x0000000611307c10 */ /* 0x008fc4000ff3e0ff */
[----:B------:R-:W-:Y:S01]  /*1ba0*/  LEA R66, R4, UR4, 0x1 ;  /* 0x0000000404427c11 */ /* 0x000fe2000f8e08ff */
[----:B------:R3:W-:Y:S01]  /*1bb0*/  LDGSTS.E.BYPASS.128 [R69], desc[UR14][R44.64], !P0 ;  /* 0x000000002c457fae */ /* 0x0007e2000c101c4e */
[----:B------:R-:W-:Y:S02]  /*1bc0*/  IADD3.X R49, R19, UR7, RZ, P1, !PT ;  /* 0x0000000713317c10 */ /* 0x000fe40008ffe4ff */
[----:B-1----:R-:W-:Y:S02]  /*1bd0*/  IADD3 R46, P1, R16, UR6, RZ ;  /* 0x00000006102e7c10 */ /* 0x002fe4000ff3e0ff */
[----:B------:R-:W-:Y:S01]  /*1be0*/  LEA R68, R5, UR4, 0x1 ;  /* 0x0000000405447c11 */ /* 0x000fe2000f8e08ff */
[----:B------:R1:W-:Y:S01]  /*1bf0*/  LDGSTS.E.BYPASS.128 [R66], desc[UR14][R48.64], !P0 ;  /* 0x0000000030427fae */ /* 0x0003e2000c101c4e */
[----:B------:R-:W-:Y:S01]  /*1c00*/  IADD3.X R47, R18, UR7, RZ, P1, !PT ;  /* 0x00000007122f7c10 */ /* 0x000fe20008ffe4ff */
[----:B------:R-:W-:Y:S01]  /*1c10*/  ULEA UR4, UR12, UR13, 0xd ;  /* 0x0000000d0c047291 */ /* 0x000fe2000f8e683f */
[----:B--2---:R-:W-:-:S03]  /*1c20*/  IADD3 R42, P1, R61, UR6, RZ ;  /* 0x000000063d2a7c10 */ /* 0x004fc6000ff3e0ff */
[----:B------:R2:W-:Y:S01]  /*1c30*/  LDGSTS.E.BYPASS.128 [R68], desc[UR14][R46.64], !P0 ;  /* 0x000000002e447fae */ /* 0x0005e2000c101c4e */
[----:B------:R-:W-:Y:S02]  /*1c40*/  IADD3.X R43, R63, UR7, RZ, P1, !PT ;  /* 0x000000073f2b7c10 */ /* 0x000fe40008ffe4ff */
[----:B---3--:R-:W-:Y:S01]  /*1c50*/  IADD3 R44, P1, R60, UR6, RZ ;  /* 0x000000063c2c7c10 */ /* 0x008fe2000ff3e0ff */
[----:B------:R-:W0:Y:S01]  /*1c60*/  LDGDEPBAR ;  /* 0x00000000000079af */ /* 0x000e220000000000 */
[----:B------:R-:W-:Y:S02]  /*1c70*/  LEA R67, R7, UR4, 0x1 ;  /* 0x0000000407437c11 */ /* 0x000fe4000f8e08ff */
[----:B------:R-:W-:Y:S02]  /*1c80*/  IADD3.X R45, R62, UR7, RZ, P1, !PT ;  /* 0x000000073e2d7c10 */ /* 0x000fe40008ffe4ff */
[----:B-1----:R-:W-:Y:S01]  /*1c90*/  IADD3 R48, P1, R57, UR6, RZ ;  /* 0x0000000639307c10 */ /* 0x002fe2000ff3e0ff */
[----:B------:R1:W-:Y:S01]  /*1ca0*/  LDGSTS.E.BYPASS.128 [R67], desc[UR14][R42.64], !P0 ;  /* 0x000000002a437fae */ /* 0x0003e2000c101c4e */
[----:B------:R-:W-:-:S02]  /*1cb0*/  LEA R69, R10, UR4, 0x1 ;  /* 0x000000040a457c11 */ /* 0x000fc4000f8e08ff */
[----:B------:R-:W-:Y:S02]  /*1cc0*/  IADD3.X R49, R59, UR7, RZ, P1, !PT ;  /* 0x000000073b317c10 */ /* 0x000fe40008ffe4ff */
[----:B--2---:R-:W-:Y:S01]  /*1cd0*/  IADD3 R46, P1, R56, UR6, RZ ;  /* 0x00000006382e7c10 */ /* 0x004fe2000ff3e0ff */
[----:B------:R2:W-:Y:S01]  /*1ce0*/  LDGSTS.E.BYPASS.128 [R69], desc[UR14][R44.64], !P0 ;  /* 0x000000002c457fae */ /* 0x0005e2000c101c4e */
[----:B------:R-:W-:Y:S01]  /*1cf0*/  LEA R66, R12, UR4, 0x1 ;  /* 0x000000040c427c11 */ /* 0x000fe2000f8e08ff */
[----:B------:R-:W-:Y:S01]  /*1d00*/  UIADD3 UR6, UP0, UR6, 0x100, URZ ;  /* 0x0000010006067890 */ /* 0x000fe2000ff1e03f */
[----:B------:R-:W-:Y:S02]  /*1d10*/  IADD3.X R47, R58, UR7, RZ, P1, !PT ;  /* 0x000000073a2f7c10 */ /* 0x000fe40008ffe4ff */
[----:B------:R-:W-:Y:S01]  /*1d20*/  LEA R68, R14, UR4, 0x1 ;  /* 0x000000040e447c11 */ /* 0x000fe2000f8e08ff */
[----:B------:R2:W-:Y:S01]  /*1d30*/  LDGSTS.E.BYPASS.128 [R66], desc[UR14][R48.64], !P0 ;  /* 0x0000000030427fae */ /* 0x0005e2000c101c4e */
[----:B------:R-:W-:Y:S01]  /*1d40*/  UIADD3.X UR7, URZ, UR7, URZ, UP0, !UPT ;  /* 0x000000073f077290 */ /* 0x000fe200087fe43f */
[----:B-1----:R-:W-:-:S02]  /*1d50*/  IMAD.MOV.U32 R42, RZ, RZ, R65 ;  /* 0x000000ffff2a7224 */ /* 0x002fc400078e0041 */
[----:B------:R2:W-:Y:S01]  /*1d60*/  LDGSTS.E.BYPASS.128 [R68], desc[UR14][R46.64], !P0 ;  /* 0x000000002e447fae */ /* 0x0005e2000c101c4e */
[----:B------:R-:W-:-:S03]  /*1d70*/  ISETP.GE.U32.AND P0, PT, R65, 0xb80, PT ;  /* 0x00000b804100780c */ /* 0x000fc60003f06070 */
[----:B------:R-:W0:Y:S10]  /*1d80*/  LDGDEPBAR ;  /* 0x00000000000079af */ /* 0x000e340000000000 */
[----:B--2---:R-:W-:Y:S05]  /*1d90*/  @!P0 BRA `(.L_x_0) ;  /* 0xfffffff400d08947 */ /* 0x004fea000383ffff */
[--C-:B------:R-:W-:Y:S01]  /*1da0*/  SHF.R.U32.HI R2, RZ, 0x1, R0.reuse ;  /* 0x00000001ff027819 */ /* 0x100fe20000011600 */
[----:B------:R-:W-:Y:S02]  /*1db0*/  WARPGROUP.DEPBAR.LE gsb0, 0x0 ;  /* 0x00008000000079c5 */ /* 0x000fe40000010000 */
[----:B------:R-:W-:Y:S01]  /*1dc0*/  SHF.R.U32.HI R5, RZ, 0x5, R0 ;  /* 0x00000005ff057819 */ /* 0x000fe20000011600 */
[----:B------:R-:W-:-:S04]  /*1dd0*/  DEPBAR.LE SB0, 0x0 ;  /* 0x000080000000791a */ /* 0x000fc80000000000 */
[----:B------:R-:W-:Y:S02]  /*1de0*/  LOP3.LUT R4, R2, 0x8, RZ, 0xc0, !PT ;  /* 0x0000000802047812 */ /* 0x000fe400078ec0ff */
[----:B------:R-:W-:Y:S02]  /*1df0*/  LOP3.LUT R3, R0, 0xf, RZ, 0xc0, !PT ;  /* 0x0000000f00037812 */ /* 0x000fe400078ec0ff */
[----:B------:R-:W-:Y:S02]  /*1e00*/  LOP3.LUT R2, R5, 0x3, RZ, 0xc0, !PT ;  /* 0x0000000305027812 */ /* 0x000fe400078ec0ff */
[----:B------:R-:W-:Y:S01]  /*1e10*/  SHF.R.U32.HI R6, RZ, 0x2, R0 ;  /* 0x00000002ff067819 */ /* 0x000fe20000011600 */
[----:B------:R-:W-:Y:S01]  /*1e20*/  IMAD R3, R3, 0x28, R4 ;  /* 0x0000002803037824 */ /* 0x000fe200078e0204 */
[----:B------:R-:W-:Y:S01]  /*1e30*/  F2FP.BF16.F32.PACK_AB R24, R25, R24 ;  /* 0x000000181918723e */ /* 0x000fe200000010ff */
[----:B------:R-:W-:Y:S01]  /*1e40*/  IMAD.SHL.U32 R5, R2, 0x8, RZ ;  /* 0x0000000802057824 */ /* 0x000fe200078e00ff */
[----:B------:R-:W-:Y:S01]  /*1e50*/  SGXT.U32 R4, R6, 0x3 ;  /* 0x000000030604781a */ /* 0x000fe20000000000 */
[----:B------:R-:W-:Y:S01]  /*1e60*/  IMAD R3, R2, 0x280, R3 ;  /* 0x0000028002037824 */ /* 0x000fe200078e0203 */
[----:B------:R-:W-:-:S02]  /*1e70*/  F2FP.BF16.F32.PACK_AB R25, R27, R26 ;  /* 0x0000001a1b19723e */ /* 0x000fc400000010ff */
[----:B------:R-:W-:Y:S01]  /*1e80*/  LOP3.LUT R5, R5, R4, RZ, 0xfc, !PT ;  /* 0x0000000405057212 */ /* 0x000fe200078efcff */
[----:B------:R-:W-:Y:S01]  /*1e90*/  IMAD.SHL.U32 R4, R0, 0x8, RZ ;  /* 0x0000000800047824 */ /* 0x000fe200078e00ff */
[----:B------:R-:W-:Y:S02]  /*1ea0*/  F2FP.BF16.F32.PACK_AB R32, R33, R32 ;  /* 0x000000202120723e */ /* 0x000fe400000010ff */
[----:B------:R-:W-:Y:S02]  /*1eb0*/  F2FP.BF16.F32.PACK_AB R26, R29, R28 ;  /* 0x0000001c1d1a723e */ /* 0x000fe400000010ff */
[----:B------:R-:W-:Y:S02]  /*1ec0*/  LOP3.LUT R2, R4, 0x18, RZ, 0xc0, !PT ;  /* 0x0000001804027812 */ /* 0x000fe400078ec0ff */
[----:B------:R-:W-:Y:S02]  /*1ed0*/  F2FP.BF16.F32.PACK_AB R27, R31, R30 ;  /* 0x0000001e1f1b723e */ /* 0x000fe400000010ff */
[----:B------:R-:W-:Y:S01]  /*1ee0*/  F2FP.BF16.F32.PACK_AB R33, R35, R34 ;  /* 0x000000222321723e */ /* 0x000fe200000010ff */
[----:B------:R-:W-:Y:S01]  /*1ef0*/  IMAD R2, R5, 0x28, R2 ;  /* 0x0000002805027824 */ /* 0x000fe200078e0202 */
[----:B------:R-:W-:Y:S01]  /*1f00*/  LEA R5, R3, UR10, 0x1 ;  /* 0x0000000a03057c11 */ /* 0x000fe2000f8e08ff */
[----:B------:R-:W-:Y:S01]  /*1f10*/  BAR.SYNC.DEFER_BLOCKING 0x0 ;  /* 0x0000000000007b1d */ /* 0x000fe20000010000 */
[----:B------:R-:W-:-:S02]  /*1f20*/  F2FP.BF16.F32.PACK_AB R34, R37, R36 ;  /* 0x000000242522723e */ /* 0x000fc400000010ff */
[----:B------:R-:W-:Y:S02]  /*1f30*/  F2FP.BF16.F32.PACK_AB R35, R39, R38 ;  /* 0x000000262723723e */ /* 0x000fe400000010ff */
[----:B------:R-:W-:-:S03]  /*1f40*/  LEA R6, R2, UR10, 0x1 ;  /* 0x0000000a02067c11 */ /* 0x000fc6000f8e08ff */
[----:B------:R-:W1:Y:S01]  /*1f50*/  LDC.64 R2, c[0x0][0x220] ;  /* 0x00008800ff027b82 */ /* 0x000e620000000a00 */
[----:B------:R-:W-:Y:S02]  /*1f60*/  SHF.R.U32.HI R0, RZ, 0x2, R0 ;  /* 0x00000002ff007819 */ /* 0x000fe40000011600 */
[----:B------:R-:W-:Y:S02]  /*1f70*/  LOP3.LUT R9, R9, 0x18, R4, 0xf8, !PT ;  /* 0x0000001809097812 */ /* 0x000fe400078ef804 */
[----:B------:R-:W-:Y:S02]  /*1f80*/  SGXT.U32 R0, R0, 0x5 ;  /* 0x000000050000781a */ /* 0x000fe40000000000 */
[----:B------:R-:W-:Y:S02]  /*1f90*/  ISETP.GE.AND P0, PT, R9, 0x3000, PT ;  /* 0x000030000900780c */ /* 0x000fe40003f06270 */
[----:B------:R-:W-:-:S04]  /*1fa0*/  LOP3.LUT R0, R0, R15, RZ, 0xfc, !PT ;  /* 0x0000000f00007212 */ /* 0x000fc800078efcff */
[C---:B------:R-:W-:Y:S01]  /*1fb0*/  LOP3.LUT R4, R0.reuse, 0x20, RZ, 0xfc, !PT ;  /* 0x0000002000047812 */ /* 0x040fe200078efcff */
[C---:B------:R-:W-:Y:S01]  /*1fc0*/  IMAD R9, R0.reuse, 0x3000, R9 ;  /* 0x0000300000097824 */ /* 0x040fe200078e0209 */
[----:B------:R-:W-:Y:S01]  /*1fd0*/  ISETP.LT.AND P1, PT, R0, 0x1000, !P0 ;  /* 0x000010000000780c */ /* 0x000fe20004721270 */
[----:B------:R-:W-:Y:S01]  /*1fe0*/  STSM.16.M88.4 [R5], R24 ;  /* 0x0000001805007844 */ /* 0x000fe20000000200 */
[----:B------:R-:W-:-:S03]  /*1ff0*/  ISETP.LT.AND P0, PT, R4, 0x1000, !P0 ;  /* 0x000010000400780c */ /* 0x000fc60004701270 */
[----:B------:R1:W-:Y:S01]  /*2000*/  STSM.16.M88.4 [R5+0x20], R32 ;  /* 0x0000202005007844 */ /* 0x0003e20000000200 */
[----:B------:R-:W-:Y:S01]  /*2010*/  BAR.SYNC.DEFER_BLOCKING 0x0 ;  /* 0x0000000000007b1d */ /* 0x000fe20000010000 */
[----:B-1----:R-:W-:-:S05]  /*2020*/  IMAD.WIDE R4, R9, 0x2, R2 ;  /* 0x0000000209047825 */ /* 0x002fca00078e0202 */
[----:B------:R-:W1:Y:S04]  /*2030*/  LDS.128 R16, [R6] ;  /* 0x0000000006107984 */ /* 0x000e680000000c00 */
[----:B-1----:R1:W-:Y:S01]  /*2040*/  @P1 STG.E.128 desc[UR14][R4.64], R16 ;  /* 0x0000001004001986 */ /* 0x0023e2000c101d0e */
[----:B------:R-:W-:Y:S05]  /*2050*/  @!P0 EXIT ;  /* 0x000000000000894d */ /* 0x000fea0003800000 */
[----:B-1----:R-:W1:Y:S01]  /*2060*/  LDS.128 R4, [R6+0xa00] ;  /* 0x000a000006047984 */ /* 0x002e620000000c00 */
[----:B------:R-:W-:-:S04]  /*2070*/  VIADD R9, R9, 0x60000 ;  /* 0x0006000009097836 */ /* 0x000fc80000000000 */
[----:B------:R-:W-:-:S05]  /*2080*/  IMAD.WIDE R2, R9, 0x2, R2 ;  /* 0x0000000209027825 */ /* 0x000fca00078e0202 */
[----:B-1----:R-:W-:Y:S01]  /*2090*/  STG.E.128 desc[UR14][R2.64], R4 ;  /* 0x0000000402007986 */ /* 0x002fe2000c101d0e */
[----:B------:R-:W-:Y:S05]  /*20a0*/  EXIT ;  /* 0x000000000000794d */ /* 0x000fea0003800000 */
.L_x_1:
[----:B------:R-:W-:-:S00]  /*20b0*/  BRA `(.L_x_1) ;  /* 0xfffffffc00fc7947 */ /* 0x000fc0000383ffff */
[----:B------:R-:W-:-:S00]  /*20c0*/  NOP ;  /* 0x0000000000007918 */ /* 0x000fc00000000000 */
        /* <DEDUP_REMOVED lines=11> */
.L_x_2:


//--------------------- .nv.shared.triton_mm      --------------------------
	.section	.nv.shared.triton_mm,"aw",@nobits
	.sectionflags	@""
	.align	16
	.zero		1024


//--------------------- .nv.constant0.triton_mm   --------------------------
	.section	.nv.constant0.triton_mm,"a",@progbits
	.sectionflags	@""
	.align	4
.nv.constant0.triton_mm:
	.zero		552
